	.headerflags	@"EF_CUDA_TEXMODE_UNIFIED EF_CUDA_64BIT_ADDRESS EF_CUDA_ACCELERATORS EF_CUDA_SM90 EF_CUDA_VIRTUAL_SM(EF_CUDA_SM90)"
	.elftype	@"ET_EXEC"


//--------------------- .nv.info                  --------------------------
	.section	.nv.info,"",@"SHT_CUDA_INFO"
	.align	4


	//----- nvinfo : EIATTR_REGCOUNT
	.align		4
        /*0000*/ 	.byte	0x04, 0x2f
        /*0002*/ 	.short	(.L_3 - .L_2)
	.align		4
.L_2:
        /*0004*/ 	.word	index@(triton_poi_fused__native_batch_norm_legit_no_training_mul_sigmoid_6)
        /*0008*/ 	.word	0x00000013


	//----- nvinfo : EIATTR_MIN_STACK_SIZE
	.align		4
.L_3:
        /*000c*/ 	.byte	0x04, 0x12
        /*000e*/ 	.short	(.L_5 - .L_4)
	.align		4
.L_4:
        /*0010*/ 	.word	index@(triton_poi_fused__native_batch_norm_legit_no_training_mul_sigmoid_6)
        /*0014*/ 	.word	0x00000000


	//----- nvinfo : EIATTR_FRAME_SIZE
	.align		4
.L_5:
        /*0018*/ 	.byte	0x04, 0x11
        /*001a*/ 	.short	(.L_7 - .L_6)
	.align		4
.L_6:
        /*001c*/ 	.word	index@(triton_poi_fused__native_batch_norm_legit_no_training_mul_sigmoid_6)
        /*0020*/ 	.word	0x00000000


	//----- nvinfo : EIATTR_MIN_STACK_SIZE
	.align		4
.L_7:
        /*0024*/ 	.byte	0x04, 0x12
        /*0026*/ 	.short	(.L_9 - .L_8)
	.align		4
.L_8:
        /*0028*/ 	.word	index@(triton_poi_fused__native_batch_norm_legit_no_training_mul_sigmoid_6)
        /*002c*/ 	.word	0x00000000
.L_9:


//--------------------- .nv.info.triton_poi_fused__native_batch_norm_legit_no_training_mul_sigmoid_6 --------------------------
	.section	.nv.info.triton_poi_fused__native_batch_norm_legit_no_training_mul_sigmoid_6,"",@"SHT_CUDA_INFO"
	.sectionflags	@""
	.align	4


	//----- nvinfo : EIATTR_CUDA_API_VERSION
	.align		4
        /*0000*/ 	.byte	0x04, 0x37
        /*0002*/ 	.short	(.L_11 - .L_10)
.L_10:
        /*0004*/ 	.word	0x0000007c


	//----- nvinfo : EIATTR_KPARAM_INFO
	.align		4
.L_11:
        /*0008*/ 	.byte	0x04, 0x17
        /*000a*/ 	.short	(.L_13 - .L_12)
.L_12:
        /*000c*/ 	.word	0x00000000
        /*0010*/ 	.short	0x0006
        /*0012*/ 	.short	0x0030
        /*0014*/ 	.byte	0x00, 0xf0, 0x11, 0x00


	//----- nvinfo : EIATTR_KPARAM_INFO
	.align		4
.L_13:
        /*0018*/ 	.byte	0x04, 0x17
        /*001a*/ 	.short	(.L_15 - .L_14)
.L_14:
        /*001c*/ 	.word	0x00000000
        /*0020*/ 	.short	0x0005
        /*0022*/ 	.short	0x0028
        /*0024*/ 	.byte	0x00, 0xf4, 0x21, 0x00


	//----- nvinfo : EIATTR_KPARAM_INFO
	.align		4
.L_15:
        /*0028*/ 	.byte	0x04, 0x17
        /*002a*/ 	.short	(.L_17 - .L_16)
.L_16:
        /*002c*/ 	.word	0x00000000
        /*0030*/ 	.short	0x0004
        /*0032*/ 	.short	0x0020
        /*0034*/ 	.byte	0x00, 0xf4, 0x21, 0x00


	//----- nvinfo : EIATTR_KPARAM_INFO
	.align		4
.L_17:
        /*0038*/ 	.byte	0x04, 0x17
        /*003a*/ 	.short	(.L_19 - .L_18)
.L_18:
        /*003c*/ 	.word	0x00000000
        /*0040*/ 	.short	0x0003
        /*0042*/ 	.short	0x0018
        /*0044*/ 	.byte	0x00, 0xf4, 0x21, 0x00


	//----- nvinfo : EIATTR_KPARAM_INFO
	.align		4
.L_19:
        /*0048*/ 	.byte	0x04, 0x17
        /*004a*/ 	.short	(.L_21 - .L_20)
.L_20:
        /*004c*/ 	.word	0x00000000
        /*0050*/ 	.short	0x0002
        /*0052*/ 	.short	0x0010
        /*0054*/ 	.byte	0x00, 0xf4, 0x21, 0x00


	//----- nvinfo : EIATTR_KPARAM_INFO
	.align		4
.L_21:
        /*0058*/ 	.byte	0x04, 0x17
        /*005a*/ 	.short	(.L_23 - .L_22)
.L_22:
        /*005c*/ 	.word	0x00000000
        /*0060*/ 	.short	0x0001
        /*0062*/ 	.short	0x0008
        /*0064*/ 	.byte	0x00, 0xf4, 0x21, 0x00


	//----- nvinfo : EIATTR_KPARAM_INFO
	.align		4
.L_23:
        /*0068*/ 	.byte	0x04, 0x17
        /*006a*/ 	.short	(.L_25 - .L_24)
.L_24:
        /*006c*/ 	.word	0x00000000
        /*0070*/ 	.short	0x0000
        /*0072*/ 	.short	0x0000
        /*0074*/ 	.byte	0x00, 0xf4, 0x21, 0x00


	//----- nvinfo : EIATTR_SPARSE_MMA_MASK
	.align		4
.L_25:
        /*0078*/ 	.byte	0x03, 0x50
        /*007a*/ 	.short	0x0000


	//----- nvinfo : EIATTR_MAXREG_COUNT
	.align		4
        /*007c*/ 	.byte	0x03, 0x1b
        /*007e*/ 	.short	0x00ff


	//----- nvinfo : EIATTR_EXIT_INSTR_OFFSETS
	.align		4
        /*0080*/ 	.byte	0x04, 0x1c
        /*0082*/ 	.short	(.L_27 - .L_26)


	//   ....[0]....
.L_26:
        /*0084*/ 	.word	0x000003d0


	//   ....[1]....
        /*0088*/ 	.word	0x000003f0


	//----- nvinfo : EIATTR_REQNTID
	.align		4
.L_27:
        /*008c*/ 	.byte	0x04, 0x10
        /*008e*/ 	.short	(.L_29 - .L_28)
.L_28:
        /*0090*/ 	.word	0x00000080
        /*0094*/ 	.word	0x00000001
        /*0098*/ 	.word	0x00000001


	//----- nvinfo : EIATTR_CBANK_PARAM_SIZE
	.align		4
.L_29:
        /*009c*/ 	.byte	0x03, 0x19
        /*009e*/ 	.short	0x0034


	//----- nvinfo : EIATTR_PARAM_CBANK
	.align		4
        /*00a0*/ 	.byte	0x04, 0x0a
        /*00a2*/ 	.short	(.L_31 - .L_30)
	.align		4
.L_30:
        /*00a4*/ 	.word	index@(.nv.constant0.triton_poi_fused__native_batch_norm_legit_no_training_mul_sigmoid_6)
        /*00a8*/ 	.short	0x0210
        /*00aa*/ 	.short	0x0034


	//----- nvinfo : EIATTR_SW_WAR
	.align		4
.L_31:
        /*00ac*/ 	.byte	0x04, 0x36
        /*00ae*/ 	.short	(.L_33 - .L_32)
.L_32:
        /*00b0*/ 	.word	0x00000008
.L_33:


//--------------------- .nv.callgraph             --------------------------
	.section	.nv.callgraph,"",@"SHT_CUDA_CALLGRAPH"
	.align	4
	.sectionentsize	8
	.align		4
        /*0000*/ 	.word	0x00000000
	.align		4
        /*0004*/ 	.word	0xffffffff
	.align		4
        /*0008*/ 	.word	0x00000000
	.align		4
        /*000c*/ 	.word	0xfffffffe
	.align		4
        /*0010*/ 	.word	0x00000000
	.align		4
        /*0014*/ 	.word	0xfffffffd
	.align		4
        /*0018*/ 	.word	0x00000000
	.align		4
        /*001c*/ 	.word	0xfffffffc


//--------------------- .nv.constant4             --------------------------
	.section	.nv.constant4,"a",@progbits
	.align	8
	.align		8
.nv.constant4:
        /*0000*/ 	.dword	_$_str
	.align		8
        /*0008*/ 	.dword	_$_str_$_2


//--------------------- .text.triton_poi_fused__native_batch_norm_legit_no_training_mul_sigmoid_6 --------------------------
	.section	.text.triton_poi_fused__native_batch_norm_legit_no_training_mul_sigmoid_6,"ax",@progbits
	.align	128
        .global         triton_poi_fused__native_batch_norm_legit_no_training_mul_sigmoid_6
        .type           triton_poi_fused__native_batch_norm_legit_no_training_mul_sigmoid_6,@function
        .size           triton_poi_fused__native_batch_norm_legit_no_training_mul_sigmoid_6,(.L_x_1 - triton_poi_fused__native_batch_norm_legit_no_training_mul_sigmoid_6)
        .other          triton_poi_fused__native_batch_norm_legit_no_training_mul_sigmoid_6,@"STO_CUDA_ENTRY STV_DEFAULT"
triton_poi_fused__native_batch_norm_legit_no_training_mul_sigmoid_6:
.text.triton_poi_fused__native_batch_norm_legit_no_training_mul_sigmoid_6:
[----:B------:R-:W0:Y:S01]  /*0000*/  LDC R1, c[0x0][0x28] ;  /* 0x00000a00ff017b82 */ /* 0x000e220000000800 */
[----:B------:R-:W1:Y:S07]  /*0010*/  S2R R0, SR_TID.X ;  /* 0x0000000000007919 */ /* 0x000e6e0000002100 */
[----:B------:R-:W2:Y:S01]  /*0020*/  LDC.64 R6, c[0x0][0x228] ;  /* 0x00008a00ff067b82 */ /* 0x000ea20000000a00 */
[----:B------:R-:W-:Y:S01]  /*0030*/  CS2R R14, SRZ ;  /* 0x00000000000e7805 */ /* 0x000fe2000001ff00 */
[----:B------:R-:W-:Y:S01]  /*0040*/  ULDC.64 UR4, c[0x0][0x208] ;  /* 0x0000820000047ab9 */ /* 0x000fe20000000a00 */
[----:B------:R-:W3:Y:S05]  /*0050*/  S2R R3, SR_CTAID.X ;  /* 0x0000000000037919 */ /* 0x000eea0000002500 */
[----:B------:R-:W4:Y:S08]  /*0060*/  LDC.64 R4, c[0x0][0x220] ;  /* 0x00008800ff047b82 */ /* 0x000f300000000a00 */
[----:B------:R-:W5:Y:S08]  /*0070*/  LDC.64 R8, c[0x0][0x230] ;  /* 0x00008c00ff087b82 */ /* 0x000f700000000a00 */
[----:B------:R-:W5:Y:S01]  /*0080*/  LDC.64 R10, c[0x0][0x238] ;  /* 0x00008e00ff0a7b82 */ /* 0x000f620000000a00 */
[----:B-1----:R-:W-:-:S02]  /*0090*/  LOP3.LUT R0, R0, 0x7f, RZ, 0xc0, !PT ;  /* 0x0000007f00007812 */ /* 0x002fc400078ec0ff */
[----:B---3--:R-:W-:Y:S02]  /*00a0*/  SHF.R.S32.HI R2, RZ, 0x18, R3 ;  /* 0x00000018ff027819 */ /* 0x008fe40000011403 */
[----:B------:R-:W-:Y:S02]  /*00b0*/  LEA R0, R3, R0, 0x7 ;  /* 0x0000000003007211 */ /* 0x000fe400078e38ff */
[----:B------:R-:W-:Y:S02]  /*00c0*/  SGXT R3, R2, 0x1 ;  /* 0x000000010203781a */ /* 0x000fe40000000200 */
[----:B------:R-:W-:Y:S02]  /*00d0*/  ISETP.GE.AND P0, PT, R0, 0x800, PT ;  /* 0x000008000000780c */ /* 0x000fe40003f06270 */
[----:B------:R-:W-:-:S04]  /*00e0*/  LEA.HI R3, R3, R0, RZ, 0x6 ;  /* 0x0000000003037211 */ /* 0x000fc800078f30ff */
[----:B------:R-:W-:-:S04]  /*00f0*/  SHF.R.S32.HI R3, RZ, 0x6, R3 ;  /* 0x00000006ff037819 */ /* 0x000fc80000011403 */
[----:B------:R-:W-:-:S04]  /*0100*/  LEA.HI R2, R3, R3, RZ, 0x3 ;  /* 0x0000000303027211 */ /* 0x000fc800078f18ff */
[----:B------:R-:W-:-:S04]  /*0110*/  LOP3.LUT R2, R2, 0xfffffff8, RZ, 0xc0, !PT ;  /* 0xfffffff802027812 */ /* 0x000fc800078ec0ff */
[----:B------:R-:W-:Y:S02]  /*0120*/  IADD3 R13, R3, -R2, RZ ;  /* 0x80000002030d7210 */ /* 0x000fe40007ffe0ff */
[----:B------:R-:W1:Y:S03]  /*0130*/  LDC.64 R2, c[0x0][0x218] ;  /* 0x00008600ff027b82 */ /* 0x000e660000000a00 */
[----:B--2---:R-:W-:-:S05]  /*0140*/  IMAD.WIDE R6, R13, 0x4, R6 ;  /* 0x000000040d067825 */ /* 0x004fca00078e0206 */
[----:B------:R5:W2:Y:S01]  /*0150*/  @!P0 LDG.E.EL R14, desc[UR4][R6.64] ;  /* 0x00000004060e8981 */ /* 0x000aa2000c2e1900 */
[----:B------:R-:W-:Y:S01]  /*0160*/  HFMA2.MMA R12, -RZ, RZ, 0, 0 ;  /* 0x00000000ff0c7435 */ /* 0x000fe200000001ff */
[----:B----4-:R-:W-:-:S05]  /*0170*/  IMAD.WIDE R4, R13, 0x4, R4 ;  /* 0x000000040d047825 */ /* 0x010fca00078e0204 */
[----:B------:R-:W3:Y:S01]  /*0180*/  @!P0 LDG.E.EL R15, desc[UR4][R4.64] ;  /* 0x00000004040f8981 */ /* 0x000ee2000c2e1900 */
[----:B-----5:R-:W-:-:S04]  /*0190*/  IMAD.WIDE R6, R13, 0x4, R8 ;  /* 0x000000040d067825 */ /* 0x020fc800078e0208 */
[----:B-1----:R-:W-:-:S04]  /*01a0*/  IMAD.WIDE R2, R0, 0x4, R2 ;  /* 0x0000000400027825 */ /* 0x002fc800078e0202 */
[----:B0-----:R-:W-:Y:S01]  /*01b0*/  IMAD.WIDE R8, R13, 0x4, R10 ;  /* 0x000000040d087825 */ /* 0x001fe200078e020a */
[----:B------:R0:W3:Y:S01]  /*01c0*/  @!P0 LDG.E R12, desc[UR4][R2.64] ;  /* 0x00000004020c8981 */ /* 0x0000e2000c1e1900 */
[----:B------:R-:W-:-:S06]  /*01d0*/  CS2R R10, SRZ ;  /* 0x00000000000a7805 */ /* 0x000fcc000001ff00 */
[----:B------:R-:W4:Y:S04]  /*01e0*/  @!P0 LDG.E.EL R10, desc[UR4][R6.64] ;  /* 0x00000004060a8981 */ /* 0x000f28000c2e1900 */
[----:B------:R-:W4:Y:S01]  /*01f0*/  @!P0 LDG.E.EL R11, desc[UR4][R8.64] ;  /* 0x00000004080b8981 */ /* 0x000f22000c2e1900 */
[----:B------:R-:W-:Y:S01]  /*0200*/  MOV R16, 0x3e800000 ;  /* 0x3e80000000107802 */ /* 0x000fe20000000f00 */
[----:B--2---:R-:W-:-:S04]  /*0210*/  FADD R14, R14, 0.0010000000474974513054 ;  /* 0x3a83126f0e0e7421 */ /* 0x004fc80000000000 */
[----:B------:R-:W1:Y:S02]  /*0220*/  MUFU.SQRT R13, R14 ;  /* 0x0000000e000d7308 */ /* 0x000e640000002000 */
[C---:B-1----:R-:W-:Y:S02]  /*0230*/  FSETP.GT.AND P1, PT, R13.reuse, 8.50705917302346158658e+37, PT ;  /* 0x7e8000000d00780b */ /* 0x042fe40003f24000 */
[----:B------:R-:W-:-:S11]  /*0240*/  FSETP.GEU.AND P2, PT, R13, 1.175494350822287508e-38, PT ;  /* 0x008000000d00780b */ /* 0x000fd60003f4e000 */
[----:B------:R-:W-:-:S04]  /*0250*/  @P1 FMUL R13, R13, 0.25 ;  /* 0x3e8000000d0d1820 */ /* 0x000fc80000400000 */
[----:B------:R-:W-:-:S06]  /*0260*/  @!P2 FMUL R13, R13, 16777216 ;  /* 0x4b8000000d0da820 */ /* 0x000fcc0000400000 */
[----:B------:R-:W1:Y:S01]  /*0270*/  MUFU.RCP R13, R13 ;  /* 0x0000000d000d7308 */ /* 0x000e620000001000 */
[----:B0-----:R-:W-:Y:S01]  /*0280*/  FSEL R2, R16, 1, P1 ;  /* 0x3f80000010027808 */ /* 0x001fe20000800000 */
[----:B---3--:R-:W-:-:S04]  /*0290*/  FADD R12, -R15, R12 ;  /* 0x0000000c0f0c7221 */ /* 0x008fc80000000100 */
[----:B------:R-:W-:-:S04]  /*02a0*/  @!P2 FMUL R2, R2, 16777216 ;  /* 0x4b8000000202a820 */ /* 0x000fc80000400000 */
[----:B-1----:R-:W-:-:S04]  /*02b0*/  FMUL R3, R13, R2 ;  /* 0x000000020d037220 */ /* 0x002fc80000400000 */
[----:B------:R-:W-:-:S04]  /*02c0*/  FMUL R12, R12, R3 ;  /* 0x000000030c0c7220 */ /* 0x000fc80000400000 */
[----:B----4-:R-:W-:-:S04]  /*02d0*/  FFMA R10, R12, R10, R11 ;  /* 0x0000000a0c0a7223 */ /* 0x010fc8000000000b */
[----:B------:R-:W-:-:S04]  /*02e0*/  FADD R2, RZ, -R10 ;  /* 0x8000000aff027221 */ /* 0x000fc80000000000 */
[----:B------:R-:W-:-:S05]  /*02f0*/  FMUL R4, R2, 1.4426950216293334961 ;  /* 0x3fb8aa3b02047820 */ /* 0x000fca0000400000 */
[----:B------:R-:W-:-:S13]  /*0300*/  FSETP.GEU.AND P1, PT, R4, -126, PT ;  /* 0xc2fc00000400780b */ /* 0x000fda0003f2e000 */
[----:B------:R-:W-:-:S04]  /*0310*/  @!P1 FMUL R4, R4, 0.5 ;  /* 0x3f00000004049820 */ /* 0x000fc80000400000 */
[----:B------:R-:W0:Y:S02]  /*0320*/  MUFU.EX2 R2, R4 ;  /* 0x0000000400027308 */ /* 0x000e240000000800 */
[----:B0-----:R-:W-:-:S04]  /*0330*/  @!P1 FMUL R2, R2, R2 ;  /* 0x0000000202029220 */ /* 0x001fc80000400000 */
[----:B------:R-:W-:Y:S02]  /*0340*/  FADD R5, R2, 1 ;  /* 0x3f80000002057421 */ /* 0x000fe40000000000 */
[----:B------:R-:W0:Y:S03]  /*0350*/  LDC.64 R2, c[0x0][0x210] ;  /* 0x00008400ff027b82 */ /* 0x000e260000000a00 */
[----:B------:R-:W-:-:S13]  /*0360*/  FSETP.GT.AND P1, PT, R5, 8.50705917302346158658e+37, PT ;  /* 0x7e8000000500780b */ /* 0x000fda0003f24000 */
[----:B------:R-:W-:-:S06]  /*0370*/  @P1 FMUL R5, R5, 0.25 ;  /* 0x3e80000005051820 */ /* 0x000fcc0000400000 */
[----:B------:R-:W1:Y:S01]  /*0380*/  MUFU.RCP R5, R5 ;  /* 0x0000000500057308 */ /* 0x000e620000001000 */
[----:B------:R-:W-:Y:S01]  /*0390*/  FSEL R6, R16, 1, P1 ;  /* 0x3f80000010067808 */ /* 0x000fe20000800000 */
[----:B0-----:R-:W-:-:S04]  /*03a0*/  IMAD.WIDE R2, R0, 0x4, R2 ;  /* 0x0000000400027825 */ /* 0x001fc800078e0202 */
[----:B-1----:R-:W-:-:S04]  /*03b0*/  FMUL R7, R5, R6 ;  /* 0x0000000605077220 */ /* 0x002fc80000400000 */
[----:B------:R-:W-:Y:S01]  /*03c0*/  FMUL R7, R10, R7 ;  /* 0x000000070a077220 */ /* 0x000fe20000400000 */
[----:B------:R-:W-:Y:S06]  /*03d0*/  @P0 EXIT ;  /* 0x000000000000094d */ /* 0x000fec0003800000 */
[----:B------:R-:W-:Y:S01]  /*03e0*/  STG.E desc[UR4][R2.64], R7 ;  /* 0x0000000702007986 */ /* 0x000fe2000c101904 */
[----:B------:R-:W-:Y:S05]  /*03f0*/  EXIT ;  /* 0x000000000000794d */ /* 0x000fea0003800000 */
.L_x_0:
[----:B------:R-:W-:-:S00]  /*0400*/  BRA `(.L_x_0) ;  /* 0xfffffffc00fc7947 */ /* 0x000fc0000383ffff */
[----:B------:R-:W-:-:S00]  /*0410*/  NOP ;  /* 0x0000000000007918 */ /* 0x000fc00000000000 */
        /* <DEDUP_REMOVED lines=14> */
.L_x_1:


//--------------------- .nv.global.init           --------------------------
	.section	.nv.global.init,"aw",@progbits
.nv.global.init:
	.type		_$_str,@object
	.size		_$_str,(_$_str_$_2 - _$_str)
_$_str:
        /*0000*/ 	.byte	0x5f, 0x5f, 0x43, 0x55, 0x44, 0x41, 0x5f, 0x46, 0x54, 0x5a, 0x00
	.type		_$_str_$_2,@object
	.size		_$_str_$_2,(.L_1 - _$_str_$_2)
_$_str_$_2:
        /*000b*/ 	.byte	0x5f, 0x5f, 0x43, 0x55, 0x44, 0x41, 0x5f, 0x50, 0x52, 0x45, 0x43, 0x5f, 0x53, 0x51, 0x52, 0x54
        /*001b*/ 	.byte	0x00
.L_1:


//--------------------- .nv.constant0.triton_poi_fused__native_batch_norm_legit_no_training_mul_sigmoid_6 --------------------------
	.section	.nv.constant0.triton_poi_fused__native_batch_norm_legit_no_training_mul_sigmoid_6,"a",@progbits
	.sectionflags	@""
	.align	4
.nv.constant0.triton_poi_fused__native_batch_norm_legit_no_training_mul_sigmoid_6:
	.zero		580
